//
// Generated by NVIDIA NVVM Compiler
//
// Compiler Build ID: CL-36424714
// Cuda compilation tools, release 13.0, V13.0.88
// Based on NVVM 20.0.0
//

.version 9.0
.target sm_100
.address_size 64

	// .globl	_Z7add_gpuPiS_S_

.visible .entry _Z7add_gpuPiS_S_(
	.param .u64 .ptr .align 1 _Z7add_gpuPiS_S__param_0,
	.param .u64 .ptr .align 1 _Z7add_gpuPiS_S__param_1,
	.param .u64 .ptr .align 1 _Z7add_gpuPiS_S__param_2
)
{
	.reg .pred 	%p<2>;
	.reg .b32 	%r<5>;
	.reg .b64 	%rd<11>;

	ld.param.u64 	%rd1, [_Z7add_gpuPiS_S__param_0];
	ld.param.u64 	%rd2, [_Z7add_gpuPiS_S__param_1];
	ld.param.u64 	%rd3, [_Z7add_gpuPiS_S__param_2];
	mov.u32 	%r1, %ctaid.x;
	setp.gt.u32 	%p1, %r1, 49999;
	@%p1 bra 	$L__BB0_2;
	cvta.to.global.u64 	%rd4, %rd1;
	cvta.to.global.u64 	%rd5, %rd2;
	cvta.to.global.u64 	%rd6, %rd3;
	mul.wide.u32 	%rd7, %r1, 4;
	add.s64 	%rd8, %rd4, %rd7;
	ld.global.u32 	%r2, [%rd8];
	add.s64 	%rd9, %rd5, %rd7;
	ld.global.u32 	%r3, [%rd9];
	add.s32 	%r4, %r3, %r2;
	add.s64 	%rd10, %rd6, %rd7;
	st.global.u32 	[%rd10], %r4;
$L__BB0_2:
	ret;

}


// ===== COMPILED SASS (sm_100) =====

	.target	sm_100

	.elftype	@"ET_EXEC"


//--------------------- .note.nv.tkinfo           --------------------------
	.section	.note.nv.tkinfo,"",@"SHT_NOTE"
	.sectionflags	@"SHF_NOTE_NV_TKINFO"
	.tkinfo
        /*0018*/ 	.word	0x00000002
        /*0030*/ 	.string	""
        /*0030*/ 	.string	"ptxas"
        /*0030*/ 	.string	"Cuda compilation tools, release 13.0, V13.0.88"
        /*0030*/ 	.string	"Build cuda_13.0.r13.0/compiler.36424714_0"
        /*0030*/ 	.string	"-arch sm_100 -m 64 "



//--------------------- .note.nv.cuinfo           --------------------------
	.section	.note.nv.cuinfo,"",@"SHT_NOTE"
	.sectionflags	@"SHF_NOTE_NV_CUINFO"
        /*0018*/ 	.short	0x0002
        /*001a*/ 	.short	0x0064
        /*001c*/ 	.short	0x0082
	.zero		2


//--------------------- .nv.info                  --------------------------
	.section	.nv.info,"",@"SHT_CUDA_INFO"
	.align	4


	//----- nvinfo : EIATTR_REGCOUNT
	.align		4
        /*0000*/ 	.byte	0x04, 0x2f
        /*0002*/ 	.short	(.L_1 - .L_0)
	.align		4
.L_0:
        /*0004*/ 	.word	index@(_Z7add_gpuPiS_S_)
        /*0008*/ 	.word	0x0000000c


	//----- nvinfo : EIATTR_FRAME_SIZE
	.align		4
.L_1:
        /*000c*/ 	.byte	0x04, 0x11
        /*000e*/ 	.short	(.L_3 - .L_2)
	.align		4
.L_2:
        /*0010*/ 	.word	index@(_Z7add_gpuPiS_S_)
        /*0014*/ 	.word	0x00000000


	//----- nvinfo : EIATTR_MIN_STACK_SIZE
	.align		4
.L_3:
        /*0018*/ 	.byte	0x04, 0x12
        /*001a*/ 	.short	(.L_5 - .L_4)
	.align		4
.L_4:
        /*001c*/ 	.word	index@(_Z7add_gpuPiS_S_)
        /*0020*/ 	.word	0x00000000
.L_5:


//--------------------- .nv.compat                --------------------------
	.section	.nv.compat,"",@"SHT_CUDA_COMPAT_INFO"
	.align	4
        /*0000*/ 	.byte	0x02, 0x09, 0x00, 0x00, 0x02, 0x02, 0x01, 0x00, 0x02, 0x05, 0x05, 0x00, 0x03, 0x07, 0x01, 0x01
        /*0010*/ 	.byte	0x02, 0x03, 0x00, 0x00, 0x02, 0x06, 0x01, 0x00, 0x04, 0x0b, 0x08, 0x00, 0x09, 0x00, 0x00, 0x00
        /*0020*/ 	.byte	0x00, 0x00, 0x00, 0x00


//--------------------- .nv.info._Z7add_gpuPiS_S_ --------------------------
	.section	.nv.info._Z7add_gpuPiS_S_,"",@"SHT_CUDA_INFO"
	.sectionflags	@""
	.align	4


	//----- nvinfo : EIATTR_CUDA_API_VERSION
	.align		4
        /*0000*/ 	.byte	0x04, 0x37
        /*0002*/ 	.short	(.L_7 - .L_6)
.L_6:
        /*0004*/ 	.word	0x00000082


	//----- nvinfo : EIATTR_KPARAM_INFO
	.align		4
.L_7:
        /*0008*/ 	.byte	0x04, 0x17
        /*000a*/ 	.short	(.L_9 - .L_8)
.L_8:
        /*000c*/ 	.word	0x00000000
        /*0010*/ 	.short	0x0002
        /*0012*/ 	.short	0x0010
        /*0014*/ 	.byte	0x00, 0xf5, 0x21, 0x00


	//----- nvinfo : EIATTR_KPARAM_INFO
	.align		4
.L_9:
        /*0018*/ 	.byte	0x04, 0x17
        /*001a*/ 	.short	(.L_11 - .L_10)
.L_10:
        /*001c*/ 	.word	0x00000000
        /*0020*/ 	.short	0x0001
        /*0022*/ 	.short	0x0008
        /*0024*/ 	.byte	0x00, 0xf5, 0x21, 0x00


	//----- nvinfo : EIATTR_KPARAM_INFO
	.align		4
.L_11:
        /*0028*/ 	.byte	0x04, 0x17
        /*002a*/ 	.short	(.L_13 - .L_12)
.L_12:
        /*002c*/ 	.word	0x00000000
        /*0030*/ 	.short	0x0000
        /*0032*/ 	.short	0x0000
        /*0034*/ 	.byte	0x00, 0xf5, 0x21, 0x00


	//----- nvinfo : EIATTR_SPARSE_MMA_MASK
	.align		4
.L_13:
        /*0038*/ 	.byte	0x03, 0x50
        /*003a*/ 	.short	0x0000


	//----- nvinfo : EIATTR_MAXREG_COUNT
	.align		4
        /*003c*/ 	.byte	0x03, 0x1b
        /*003e*/ 	.short	0x00ff


	//----- nvinfo : EIATTR_MERCURY_ISA_VERSION
	.align		4
        /*0040*/ 	.byte	0x03, 0x5f
        /*0042*/ 	.short	0x0101


	//----- nvinfo : EIATTR_VRC_CTA_INIT_COUNT
	.align		4
        /*0044*/ 	.byte	0x02, 0x4a
	.zero		1
	.zero		1


	//----- nvinfo : EIATTR_EXIT_INSTR_OFFSETS
	.align		4
        /*0048*/ 	.byte	0x04, 0x1c
        /*004a*/ 	.short	(.L_15 - .L_14)


	//   ....[0]....
.L_14:
        /*004c*/ 	.word	0x00000030


	//   ....[1]....
        /*0050*/ 	.word	0x000000f0


	//----- nvinfo : EIATTR_CBANK_PARAM_SIZE
	.align		4
.L_15:
        /*0054*/ 	.byte	0x03, 0x19
        /*0056*/ 	.short	0x0018


	//----- nvinfo : EIATTR_PARAM_CBANK
	.align		4
        /*0058*/ 	.byte	0x04, 0x0a
        /*005a*/ 	.short	(.L_17 - .L_16)
	.align		4
.L_16:
        /*005c*/ 	.word	index@(.nv.constant0._Z7add_gpuPiS_S_)
        /*0060*/ 	.short	0x0380
        /*0062*/ 	.short	0x0018


	//----- nvinfo : EIATTR_SW_WAR
	.align		4
.L_17:
        /*0064*/ 	.byte	0x04, 0x36
        /*0066*/ 	.short	(.L_19 - .L_18)
.L_18:
        /*0068*/ 	.word	0x00000008
.L_19:


//--------------------- .nv.callgraph             --------------------------
	.section	.nv.callgraph,"",@"SHT_CUDA_CALLGRAPH"
	.align	4
	.sectionentsize	8
	.align		4
        /*0000*/ 	.word	0x00000000
	.align		4
        /*0004*/ 	.word	0xffffffff
	.align		4
        /*0008*/ 	.word	0x00000000
	.align		4
        /*000c*/ 	.word	0xfffffffe
	.align		4
        /*0010*/ 	.word	0x00000000
	.align		4
        /*0014*/ 	.word	0xfffffffd
	.align		4
        /*0018*/ 	.word	0x00000000
	.align		4
        /*001c*/ 	.word	0xfffffffc


//--------------------- .text._Z7add_gpuPiS_S_    --------------------------
	.section	.text._Z7add_gpuPiS_S_,"ax",@progbits
	.align	128
        .global         _Z7add_gpuPiS_S_
        .type           _Z7add_gpuPiS_S_,@function
        .size           _Z7add_gpuPiS_S_,(.L_x_1 - _Z7add_gpuPiS_S_)
        .other          _Z7add_gpuPiS_S_,@"STO_CUDA_ENTRY STV_DEFAULT"
_Z7add_gpuPiS_S_:
.text._Z7add_gpuPiS_S_:
[----:B------:R-:W-:Y:S01]  /*0000*/  LDC R1, c[0x0][0x37c] ;  /* 0x0000df00ff017b82 */ /* 0x000fe20000000800 */
[----:B------:R-:W0:Y:S02]  /*0010*/  S2R R9, SR_CTAID.X ;  /* 0x0000000000097919 */ /* 0x000e240000002500 */
[----:B0-----:R-:W-:-:S13]  /*0020*/  ISETP.GT.U32.AND P0, PT, R9, 0xc34f, PT ;  /* 0x0000c34f0900780c */ /* 0x001fda0003f04070 */
[----:B------:R-:W-:Y:S05]  /*0030*/  @P0 EXIT ;  /* 0x000000000000094d */ /* 0x000fea0003800000 */
[----:B------:R-:W0:Y:S01]  /*0040*/  LDC.64 R2, c[0x0][0x380] ;  /* 0x0000e000ff027b82 */ /* 0x000e220000000a00 */
[----:B------:R-:W1:Y:S07]  /*0050*/  LDCU.64 UR4, c[0x0][0x358] ;  /* 0x00006b00ff0477ac */ /* 0x000e6e0008000a00 */
[----:B------:R-:W2:Y:S08]  /*0060*/  LDC.64 R4, c[0x0][0x388] ;  /* 0x0000e200ff047b82 */ /* 0x000eb00000000a00 */
[----:B------:R-:W3:Y:S01]  /*0070*/  LDC.64 R6, c[0x0][0x390] ;  /* 0x0000e400ff067b82 */ /* 0x000ee20000000a00 */
[----:B0-----:R-:W-:-:S06]  /*0080*/  IMAD.WIDE.U32 R2, R9, 0x4, R2 ;  /* 0x0000000409027825 */ /* 0x001fcc00078e0002 */
[----:B-1----:R-:W4:Y:S01]  /*0090*/  LDG.E R2, desc[UR4][R2.64] ;  /* 0x0000000402027981 */ /* 0x002f22000c1e1900 */
[----:B--2---:R-:W-:-:S06]  /*00a0*/  IMAD.WIDE.U32 R4, R9, 0x4, R4 ;  /* 0x0000000409047825 */ /* 0x004fcc00078e0004 */
[----:B------:R-:W4:Y:S01]  /*00b0*/  LDG.E R5, desc[UR4][R4.64] ;  /* 0x0000000404057981 */ /* 0x000f22000c1e1900 */
[----:B---3--:R-:W-:Y:S01]  /*00c0*/  IMAD.WIDE.U32 R6, R9, 0x4, R6 ;  /* 0x0000000409067825 */ /* 0x008fe200078e0006 */
[----:B----4-:R-:W-:-:S05]  /*00d0*/  IADD3 R9, PT, PT, R2, R5, RZ ;  /* 0x0000000502097210 */ /* 0x010fca0007ffe0ff */
[----:B------:R-:W-:Y:S01]  /*00e0*/  STG.E desc[UR4][R6.64], R9 ;  /* 0x0000000906007986 */ /* 0x000fe2000c101904 */
[----:B------:R-:W-:Y:S05]  /*00f0*/  EXIT ;  /* 0x000000000000794d */ /* 0x000fea0003800000 */
.L_x_0:
[----:B------:R-:W-:-:S00]  /*0100*/  BRA `(.L_x_0) ;  /* 0xfffffffc00fc7947 */ /* 0x000fc0000383ffff */
[----:B------:R-:W-:-:S00]  /*0110*/  NOP ;  /* 0x0000000000007918 */ /* 0x000fc00000000000 */
        /* <DEDUP_REMOVED lines=14> */
.L_x_1:


//--------------------- .nv.shared.reserved.0     --------------------------
	.section	.nv.shared.reserved.0,"aw",@nobits
	.weak		__nv_reservedSMEM_offset_0_alias
	.size		__nv_reservedSMEM_offset_0_alias, 0, 64
	.other		__nv_reservedSMEM_offset_0_alias,@"STO_CUDA_RESERVED_SHARED STV_DEFAULT"
__nv_reservedSMEM_offset_0_alias:
	.zero		0
	.zero		64


//--------------------- .nv.constant0._Z7add_gpuPiS_S_ --------------------------
	.section	.nv.constant0._Z7add_gpuPiS_S_,"a",@progbits
	.sectionflags	@""
	.align	4
.nv.constant0._Z7add_gpuPiS_S_:
	.zero		920


//--------------------- SYMBOLS --------------------------

	.type		.nv.reservedSmem.offset0,@object
	.size		.nv.reservedSmem.offset0,0x4
